//
// Generated by NVIDIA NVVM Compiler
//
// Compiler Build ID: CL-36424714
// Cuda compilation tools, release 13.0, V13.0.88
// Based on NVVM 20.0.0
//

.version 9.0
.target sm_100
.address_size 64

	// .globl	_Z16Propagate_kernelPfS_iiS_

.visible .entry _Z16Propagate_kernelPfS_iiS_(
	.param .u64 .ptr .align 1 _Z16Propagate_kernelPfS_iiS__param_0,
	.param .u64 .ptr .align 1 _Z16Propagate_kernelPfS_iiS__param_1,
	.param .u32 _Z16Propagate_kernelPfS_iiS__param_2,
	.param .u32 _Z16Propagate_kernelPfS_iiS__param_3,
	.param .u64 .ptr .align 1 _Z16Propagate_kernelPfS_iiS__param_4
)
{
	.reg .pred 	%p<14>;
	.reg .b32 	%r<41>;
	.reg .b32 	%f<145>;
	.reg .b64 	%rd<39>;

	ld.param.u64 	%rd14, [_Z16Propagate_kernelPfS_iiS__param_0];
	ld.param.u64 	%rd15, [_Z16Propagate_kernelPfS_iiS__param_1];
	ld.param.u32 	%r24, [_Z16Propagate_kernelPfS_iiS__param_2];
	ld.param.u32 	%r25, [_Z16Propagate_kernelPfS_iiS__param_3];
	ld.param.u64 	%rd16, [_Z16Propagate_kernelPfS_iiS__param_4];
	cvta.to.global.u64 	%rd1, %rd14;
	cvta.to.global.u64 	%rd2, %rd16;
	cvta.to.global.u64 	%rd3, %rd15;
	mov.u32 	%r26, %ctaid.x;
	mov.u32 	%r1, %ntid.x;
	mov.u32 	%r27, %tid.x;
	mad.lo.s32 	%r35, %r26, %r1, %r27;
	setp.ge.s32 	%p1, %r35, %r25;
	@%p1 bra 	$L__BB0_18;
	add.s32 	%r3, %r24, 1;
	setp.gt.s32 	%p2, %r24, 0;
	cvt.s64.s32 	%rd4, %r24;
	mov.u32 	%r28, %nctaid.x;
	mul.lo.s32 	%r4, %r1, %r28;
	@%p2 bra 	$L__BB0_2;
	bra.uni 	$L__BB0_17;
$L__BB0_2:
	and.b32  	%r5, %r24, 15;
	add.s32 	%r6, %r5, -1;
	and.b32  	%r7, %r24, 7;
	add.s32 	%r8, %r7, -1;
	and.b32  	%r9, %r24, 2147483632;
	and.b32  	%r10, %r24, 3;
	neg.s32 	%r11, %r9;
	shl.b64 	%rd33, %rd4, 2;
$L__BB0_3:
	setp.lt.u32 	%p4, %r24, 16;
	mul.lo.s32 	%r13, %r35, %r3;
	mov.f32 	%f144, 0f00000000;
	mov.b32 	%r38, 0;
	@%p4 bra 	$L__BB0_6;
	add.s64 	%rd38, %rd1, 32;
	mul.wide.s32 	%rd23, %r13, 4;
	add.s64 	%rd24, %rd3, %rd23;
	add.s64 	%rd37, %rd24, 32;
	mov.f32 	%f144, 0f00000000;
	mov.u32 	%r36, %r11;
$L__BB0_5:
	.pragma "nounroll";
	ld.global.f32 	%f33, [%rd38+-32];
	ld.global.f32 	%f34, [%rd37+-32];
	fma.rn.f32 	%f35, %f33, %f34, %f144;
	ld.global.f32 	%f36, [%rd38+-28];
	ld.global.f32 	%f37, [%rd37+-28];
	fma.rn.f32 	%f38, %f36, %f37, %f35;
	ld.global.f32 	%f39, [%rd38+-24];
	ld.global.f32 	%f40, [%rd37+-24];
	fma.rn.f32 	%f41, %f39, %f40, %f38;
	ld.global.f32 	%f42, [%rd38+-20];
	ld.global.f32 	%f43, [%rd37+-20];
	fma.rn.f32 	%f44, %f42, %f43, %f41;
	ld.global.f32 	%f45, [%rd38+-16];
	ld.global.f32 	%f46, [%rd37+-16];
	fma.rn.f32 	%f47, %f45, %f46, %f44;
	ld.global.f32 	%f48, [%rd38+-12];
	ld.global.f32 	%f49, [%rd37+-12];
	fma.rn.f32 	%f50, %f48, %f49, %f47;
	ld.global.f32 	%f51, [%rd38+-8];
	ld.global.f32 	%f52, [%rd37+-8];
	fma.rn.f32 	%f53, %f51, %f52, %f50;
	ld.global.f32 	%f54, [%rd38+-4];
	ld.global.f32 	%f55, [%rd37+-4];
	fma.rn.f32 	%f56, %f54, %f55, %f53;
	ld.global.f32 	%f57, [%rd38];
	ld.global.f32 	%f58, [%rd37];
	fma.rn.f32 	%f59, %f57, %f58, %f56;
	ld.global.f32 	%f60, [%rd38+4];
	ld.global.f32 	%f61, [%rd37+4];
	fma.rn.f32 	%f62, %f60, %f61, %f59;
	ld.global.f32 	%f63, [%rd38+8];
	ld.global.f32 	%f64, [%rd37+8];
	fma.rn.f32 	%f65, %f63, %f64, %f62;
	ld.global.f32 	%f66, [%rd38+12];
	ld.global.f32 	%f67, [%rd37+12];
	fma.rn.f32 	%f68, %f66, %f67, %f65;
	ld.global.f32 	%f69, [%rd38+16];
	ld.global.f32 	%f70, [%rd37+16];
	fma.rn.f32 	%f71, %f69, %f70, %f68;
	ld.global.f32 	%f72, [%rd38+20];
	ld.global.f32 	%f73, [%rd37+20];
	fma.rn.f32 	%f74, %f72, %f73, %f71;
	ld.global.f32 	%f75, [%rd38+24];
	ld.global.f32 	%f76, [%rd37+24];
	fma.rn.f32 	%f77, %f75, %f76, %f74;
	ld.global.f32 	%f78, [%rd38+28];
	ld.global.f32 	%f79, [%rd37+28];
	fma.rn.f32 	%f144, %f78, %f79, %f77;
	add.s32 	%r36, %r36, 16;
	add.s64 	%rd38, %rd38, 64;
	add.s64 	%rd37, %rd37, 64;
	setp.ne.s32 	%p5, %r36, 0;
	mov.u32 	%r38, %r9;
	@%p5 bra 	$L__BB0_5;
$L__BB0_6:
	mul.wide.s32 	%rd25, %r13, 4;
	add.s64 	%rd11, %rd3, %rd25;
	setp.eq.s32 	%p6, %r5, 0;
	@%p6 bra 	$L__BB0_16;
	setp.lt.u32 	%p7, %r6, 7;
	@%p7 bra 	$L__BB0_9;
	mul.wide.u32 	%rd26, %r38, 4;
	add.s64 	%rd27, %rd1, %rd26;
	ld.global.f32 	%f81, [%rd27];
	add.s64 	%rd28, %rd11, %rd26;
	ld.global.f32 	%f82, [%rd28];
	fma.rn.f32 	%f83, %f81, %f82, %f144;
	ld.global.f32 	%f84, [%rd27+4];
	ld.global.f32 	%f85, [%rd28+4];
	fma.rn.f32 	%f86, %f84, %f85, %f83;
	ld.global.f32 	%f87, [%rd27+8];
	ld.global.f32 	%f88, [%rd28+8];
	fma.rn.f32 	%f89, %f87, %f88, %f86;
	ld.global.f32 	%f90, [%rd27+12];
	ld.global.f32 	%f91, [%rd28+12];
	fma.rn.f32 	%f92, %f90, %f91, %f89;
	ld.global.f32 	%f93, [%rd27+16];
	ld.global.f32 	%f94, [%rd28+16];
	fma.rn.f32 	%f95, %f93, %f94, %f92;
	ld.global.f32 	%f96, [%rd27+20];
	ld.global.f32 	%f97, [%rd28+20];
	fma.rn.f32 	%f98, %f96, %f97, %f95;
	ld.global.f32 	%f99, [%rd27+24];
	ld.global.f32 	%f100, [%rd28+24];
	fma.rn.f32 	%f101, %f99, %f100, %f98;
	ld.global.f32 	%f102, [%rd27+28];
	ld.global.f32 	%f103, [%rd28+28];
	fma.rn.f32 	%f144, %f102, %f103, %f101;
	add.s32 	%r38, %r38, 8;
$L__BB0_9:
	setp.eq.s32 	%p8, %r7, 0;
	@%p8 bra 	$L__BB0_16;
	setp.lt.u32 	%p9, %r8, 3;
	@%p9 bra 	$L__BB0_12;
	mul.wide.u32 	%rd29, %r38, 4;
	add.s64 	%rd30, %rd1, %rd29;
	ld.global.f32 	%f105, [%rd30];
	add.s64 	%rd31, %rd11, %rd29;
	ld.global.f32 	%f106, [%rd31];
	fma.rn.f32 	%f107, %f105, %f106, %f144;
	ld.global.f32 	%f108, [%rd30+4];
	ld.global.f32 	%f109, [%rd31+4];
	fma.rn.f32 	%f110, %f108, %f109, %f107;
	ld.global.f32 	%f111, [%rd30+8];
	ld.global.f32 	%f112, [%rd31+8];
	fma.rn.f32 	%f113, %f111, %f112, %f110;
	ld.global.f32 	%f114, [%rd30+12];
	ld.global.f32 	%f115, [%rd31+12];
	fma.rn.f32 	%f144, %f114, %f115, %f113;
	add.s32 	%r38, %r38, 4;
$L__BB0_12:
	setp.eq.s32 	%p10, %r10, 0;
	@%p10 bra 	$L__BB0_16;
	setp.eq.s32 	%p11, %r10, 1;
	mul.wide.u32 	%rd32, %r38, 4;
	add.s64 	%rd12, %rd1, %rd32;
	ld.global.f32 	%f116, [%rd12];
	add.s64 	%rd13, %rd11, %rd32;
	ld.global.f32 	%f117, [%rd13];
	fma.rn.f32 	%f144, %f116, %f117, %f144;
	@%p11 bra 	$L__BB0_16;
	setp.eq.s32 	%p12, %r10, 2;
	ld.global.f32 	%f118, [%rd12+4];
	ld.global.f32 	%f119, [%rd13+4];
	fma.rn.f32 	%f144, %f118, %f119, %f144;
	@%p12 bra 	$L__BB0_16;
	ld.global.f32 	%f120, [%rd12+8];
	ld.global.f32 	%f121, [%rd13+8];
	fma.rn.f32 	%f144, %f120, %f121, %f144;
$L__BB0_16:
	add.s64 	%rd34, %rd11, %rd33;
	ld.global.f32 	%f122, [%rd34];
	add.f32 	%f123, %f144, %f122;
	fma.rn.f32 	%f124, %f123, 0fBBBB989D, 0f3F000000;
	cvt.sat.f32.f32 	%f125, %f124;
	mov.f32 	%f126, 0f4B400001;
	mov.f32 	%f127, 0f437C0000;
	fma.rm.f32 	%f128, %f125, %f127, %f126;
	add.f32 	%f129, %f128, 0fCB40007F;
	neg.f32 	%f130, %f129;
	fma.rn.f32 	%f131, %f123, 0fBFB8AA3B, %f130;
	fma.rn.f32 	%f132, %f123, 0fB2A57060, %f131;
	mov.b32 	%r33, %f128;
	shl.b32 	%r34, %r33, 23;
	mov.b32 	%f133, %r34;
	ex2.approx.ftz.f32 	%f134, %f132;
	fma.rn.f32 	%f135, %f134, %f133, 0f3F800000;
	rcp.rn.f32 	%f136, %f135;
	mul.wide.s32 	%rd35, %r35, 4;
	add.s64 	%rd36, %rd2, %rd35;
	st.global.f32 	[%rd36], %f136;
	add.s32 	%r35, %r35, %r4;
	setp.lt.s32 	%p13, %r35, %r25;
	@%p13 bra 	$L__BB0_3;
	bra.uni 	$L__BB0_18;
$L__BB0_17:
	mul.lo.s32 	%r29, %r35, %r3;
	cvt.s64.s32 	%rd17, %r29;
	add.s64 	%rd18, %rd17, %rd4;
	shl.b64 	%rd19, %rd18, 2;
	add.s64 	%rd20, %rd3, %rd19;
	ld.global.f32 	%f15, [%rd20];
	add.f32 	%f16, %f15, 0f00000000;
	fma.rn.f32 	%f17, %f16, 0fBBBB989D, 0f3F000000;
	cvt.sat.f32.f32 	%f18, %f17;
	mov.f32 	%f19, 0f4B400001;
	mov.f32 	%f20, 0f437C0000;
	fma.rm.f32 	%f21, %f18, %f20, %f19;
	add.f32 	%f22, %f21, 0fCB40007F;
	neg.f32 	%f23, %f22;
	fma.rn.f32 	%f24, %f16, 0fBFB8AA3B, %f23;
	fma.rn.f32 	%f25, %f16, 0fB2A57060, %f24;
	mov.b32 	%r30, %f21;
	shl.b32 	%r31, %r30, 23;
	mov.b32 	%f26, %r31;
	ex2.approx.ftz.f32 	%f27, %f25;
	fma.rn.f32 	%f28, %f27, %f26, 0f3F800000;
	rcp.rn.f32 	%f29, %f28;
	mul.wide.s32 	%rd21, %r35, 4;
	add.s64 	%rd22, %rd2, %rd21;
	st.global.f32 	[%rd22], %f29;
	add.s32 	%r35, %r35, %r4;
	setp.lt.s32 	%p3, %r35, %r25;
	@%p3 bra 	$L__BB0_17;
$L__BB0_18:
	ret;

}


// ===== COMPILED SASS (sm_100) =====

	.target	sm_100

	.elftype	@"ET_EXEC"


//--------------------- .note.nv.tkinfo           --------------------------
	.section	.note.nv.tkinfo,"",@"SHT_NOTE"
	.sectionflags	@"SHF_NOTE_NV_TKINFO"
	.tkinfo
        /*0018*/ 	.word	0x00000002
        /*0030*/ 	.string	""
        /*0030*/ 	.string	"ptxas"
        /*0030*/ 	.string	"Cuda compilation tools, release 13.0, V13.0.88"
        /*0030*/ 	.string	"Build cuda_13.0.r13.0/compiler.36424714_0"
        /*0030*/ 	.string	"-arch sm_100 -m 64 "



//--------------------- .note.nv.cuinfo           --------------------------
	.section	.note.nv.cuinfo,"",@"SHT_NOTE"
	.sectionflags	@"SHF_NOTE_NV_CUINFO"
        /*0018*/ 	.short	0x0002
        /*001a*/ 	.short	0x0064
        /*001c*/ 	.short	0x0082
	.zero		2


//--------------------- .nv.info                  --------------------------
	.section	.nv.info,"",@"SHT_CUDA_INFO"
	.align	4


	//----- nvinfo : EIATTR_REGCOUNT
	.align		4
        /*0000*/ 	.byte	0x04, 0x2f
        /*0002*/ 	.short	(.L_1 - .L_0)
	.align		4
.L_0:
        /*0004*/ 	.word	index@(_Z16Propagate_kernelPfS_iiS_)
        /*0008*/ 	.word	0x0000001f


	//----- nvinfo : EIATTR_FRAME_SIZE
	.align		4
.L_1:
        /*000c*/ 	.byte	0x04, 0x11
        /*000e*/ 	.short	(.L_3 - .L_2)
	.align		4
.L_2:
        /*0010*/ 	.word	index@($__internal_0_$__cuda_sm20_rcp_rn_f32_slowpath)
        /*0014*/ 	.word	0x00000000


	//----- nvinfo : EIATTR_FRAME_SIZE
	.align		4
.L_3:
        /*0018*/ 	.byte	0x04, 0x11
        /*001a*/ 	.short	(.L_5 - .L_4)
	.align		4
.L_4:
        /*001c*/ 	.word	index@(_Z16Propagate_kernelPfS_iiS_)
        /*0020*/ 	.word	0x00000000


	//----- nvinfo : EIATTR_MIN_STACK_SIZE
	.align		4
.L_5:
        /*0024*/ 	.byte	0x04, 0x12
        /*0026*/ 	.short	(.L_7 - .L_6)
	.align		4
.L_6:
        /*0028*/ 	.word	index@(_Z16Propagate_kernelPfS_iiS_)
        /*002c*/ 	.word	0x00000000
.L_7:


//--------------------- .nv.compat                --------------------------
	.section	.nv.compat,"",@"SHT_CUDA_COMPAT_INFO"
	.align	4
        /*0000*/ 	.byte	0x02, 0x09, 0x00, 0x00, 0x02, 0x02, 0x01, 0x00, 0x02, 0x05, 0x05, 0x00, 0x03, 0x07, 0x01, 0x01
        /*0010*/ 	.byte	0x02, 0x03, 0x00, 0x00, 0x02, 0x06, 0x01, 0x00, 0x04, 0x0b, 0x08, 0x00, 0x09, 0x00, 0x00, 0x00
        /*0020*/ 	.byte	0x00, 0x00, 0x00, 0x00


//--------------------- .nv.info._Z16Propagate_kernelPfS_iiS_ --------------------------
	.section	.nv.info._Z16Propagate_kernelPfS_iiS_,"",@"SHT_CUDA_INFO"
	.sectionflags	@""
	.align	4


	//----- nvinfo : EIATTR_CUDA_API_VERSION
	.align		4
        /*0000*/ 	.byte	0x04, 0x37
        /*0002*/ 	.short	(.L_9 - .L_8)
.L_8:
        /*0004*/ 	.word	0x00000082


	//----- nvinfo : EIATTR_KPARAM_INFO
	.align		4
.L_9:
        /*0008*/ 	.byte	0x04, 0x17
        /*000a*/ 	.short	(.L_11 - .L_10)
.L_10:
        /*000c*/ 	.word	0x00000000
        /*0010*/ 	.short	0x0004
        /*0012*/ 	.short	0x0018
        /*0014*/ 	.byte	0x00, 0xf5, 0x21, 0x00


	//----- nvinfo : EIATTR_KPARAM_INFO
	.align		4
.L_11:
        /*0018*/ 	.byte	0x04, 0x17
        /*001a*/ 	.short	(.L_13 - .L_12)
.L_12:
        /*001c*/ 	.word	0x00000000
        /*0020*/ 	.short	0x0003
        /*0022*/ 	.short	0x0014
        /*0024*/ 	.byte	0x00, 0xf0, 0x11, 0x00


	//----- nvinfo : EIATTR_KPARAM_INFO
	.align		4
.L_13:
        /*0028*/ 	.byte	0x04, 0x17
        /*002a*/ 	.short	(.L_15 - .L_14)
.L_14:
        /*002c*/ 	.word	0x00000000
        /*0030*/ 	.short	0x0002
        /*0032*/ 	.short	0x0010
        /*0034*/ 	.byte	0x00, 0xf0, 0x11, 0x00


	//----- nvinfo : EIATTR_KPARAM_INFO
	.align		4
.L_15:
        /*0038*/ 	.byte	0x04, 0x17
        /*003a*/ 	.short	(.L_17 - .L_16)
.L_16:
        /*003c*/ 	.word	0x00000000
        /*0040*/ 	.short	0x0001
        /*0042*/ 	.short	0x0008
        /*0044*/ 	.byte	0x00, 0xf5, 0x21, 0x00


	//----- nvinfo : EIATTR_KPARAM_INFO
	.align		4
.L_17:
        /*0048*/ 	.byte	0x04, 0x17
        /*004a*/ 	.short	(.L_19 - .L_18)
.L_18:
        /*004c*/ 	.word	0x00000000
        /*0050*/ 	.short	0x0000
        /*0052*/ 	.short	0x0000
        /*0054*/ 	.byte	0x00, 0xf5, 0x21, 0x00


	//----- nvinfo : EIATTR_SPARSE_MMA_MASK
	.align		4
.L_19:
        /*0058*/ 	.byte	0x03, 0x50
        /*005a*/ 	.short	0x0000


	//----- nvinfo : EIATTR_MAXREG_COUNT
	.align		4
        /*005c*/ 	.byte	0x03, 0x1b
        /*005e*/ 	.short	0x00ff


	//----- nvinfo : EIATTR_MERCURY_ISA_VERSION
	.align		4
        /*0060*/ 	.byte	0x03, 0x5f
        /*0062*/ 	.short	0x0101


	//----- nvinfo : EIATTR_VRC_CTA_INIT_COUNT
	.align		4
        /*0064*/ 	.byte	0x02, 0x4a
	.zero		1
	.zero		1


	//----- nvinfo : EIATTR_EXIT_INSTR_OFFSETS
	.align		4
        /*0068*/ 	.byte	0x04, 0x1c
        /*006a*/ 	.short	(.L_21 - .L_20)


	//   ....[0]....
.L_20:
        /*006c*/ 	.word	0x00000070


	//   ....[1]....
        /*0070*/ 	.word	0x00000380


	//   ....[2]....
        /*0074*/ 	.word	0x00000f70


	//----- nvinfo : EIATTR_CRS_STACK_SIZE
	.align		4
.L_21:
        /*0078*/ 	.byte	0x04, 0x1e
        /*007a*/ 	.short	(.L_23 - .L_22)
.L_22:
        /*007c*/ 	.word	0x00000000


	//----- nvinfo : EIATTR_CBANK_PARAM_SIZE
	.align		4
.L_23:
        /*0080*/ 	.byte	0x03, 0x19
        /*0082*/ 	.short	0x0020


	//----- nvinfo : EIATTR_PARAM_CBANK
	.align		4
        /*0084*/ 	.byte	0x04, 0x0a
        /*0086*/ 	.short	(.L_25 - .L_24)
	.align		4
.L_24:
        /*0088*/ 	.word	index@(.nv.constant0._Z16Propagate_kernelPfS_iiS_)
        /*008c*/ 	.short	0x0380
        /*008e*/ 	.short	0x0020


	//----- nvinfo : EIATTR_SW_WAR
	.align		4
.L_25:
        /*0090*/ 	.byte	0x04, 0x36
        /*0092*/ 	.short	(.L_27 - .L_26)
.L_26:
        /*0094*/ 	.word	0x00000008
.L_27:


//--------------------- .nv.callgraph             --------------------------
	.section	.nv.callgraph,"",@"SHT_CUDA_CALLGRAPH"
	.align	4
	.sectionentsize	8
	.align		4
        /*0000*/ 	.word	0x00000000
	.align		4
        /*0004*/ 	.word	0xffffffff
	.align		4
        /*0008*/ 	.word	0x00000000
	.align		4
        /*000c*/ 	.word	0xfffffffe
	.align		4
        /*0010*/ 	.word	0x00000000
	.align		4
        /*0014*/ 	.word	0xfffffffd
	.align		4
        /*0018*/ 	.word	0x00000000
	.align		4
        /*001c*/ 	.word	0xfffffffc


//--------------------- .text._Z16Propagate_kernelPfS_iiS_ --------------------------
	.section	.text._Z16Propagate_kernelPfS_iiS_,"ax",@progbits
	.align	128
        .global         _Z16Propagate_kernelPfS_iiS_
        .type           _Z16Propagate_kernelPfS_iiS_,@function
        .size           _Z16Propagate_kernelPfS_iiS_,(.L_x_19 - _Z16Propagate_kernelPfS_iiS_)
        .other          _Z16Propagate_kernelPfS_iiS_,@"STO_CUDA_ENTRY STV_DEFAULT"
_Z16Propagate_kernelPfS_iiS_:
.text._Z16Propagate_kernelPfS_iiS_:
[----:B------:R-:W-:Y:S01]  /*0000*/  LDC R1, c[0x0][0x37c] ;  /* 0x0000df00ff017b82 */ /* 0x000fe20000000800 */
[----:B------:R-:W0:Y:S07]  /*0010*/  S2R R2, SR_TID.X ;  /* 0x0000000000027919 */ /* 0x000e2e0000002100 */
[----:B------:R-:W0:Y:S01]  /*0020*/  S2UR UR4, SR_CTAID.X ;  /* 0x00000000000479c3 */ /* 0x000e220000002500 */
[----:B------:R-:W1:Y:S07]  /*0030*/  LDCU UR5, c[0x0][0x394] ;  /* 0x00007280ff0577ac */ /* 0x000e6e0008000800 */
[----:B------:R-:W0:Y:S02]  /*0040*/  LDC R3, c[0x0][0x360] ;  /* 0x0000d800ff037b82 */ /* 0x000e240000000800 */
[----:B0-----:R-:W-:-:S05]  /*0050*/  IMAD R2, R3, UR4, R2 ;  /* 0x0000000403027c24 */ /* 0x001fca000f8e0202 */
[----:B-1----:R-:W-:-:S13]  /*0060*/  ISETP.GE.AND P0, PT, R2, UR5, PT ;  /* 0x0000000502007c0c */ /* 0x002fda000bf06270 */
[----:B------:R-:W-:Y:S05]  /*0070*/  @P0 EXIT ;  /* 0x000000000000094d */ /* 0x000fea0003800000 */
[----:B------:R-:W0:Y:S01]  /*0080*/  LDC R0, c[0x0][0x390] ;  /* 0x0000e400ff007b82 */ /* 0x000e220000000800 */
[----:B------:R-:W1:Y:S01]  /*0090*/  LDCU UR4, c[0x0][0x370] ;  /* 0x00006e00ff0477ac */ /* 0x000e620008000800 */
[----:B------:R-:W2:Y:S06]  /*00a0*/  LDCU.64 UR6, c[0x0][0x358] ;  /* 0x00006b00ff0677ac */ /* 0x000eac0008000a00 */
[----:B------:R-:W3:Y:S01]  /*00b0*/  LDC.64 R6, c[0x0][0x398] ;  /* 0x0000e600ff067b82 */ /* 0x000ee20000000a00 */
[----:B------:R-:W4:Y:S01]  /*00c0*/  LDCU UR5, c[0x0][0x390] ;  /* 0x00007200ff0577ac */ /* 0x000f220008000800 */
[----:B------:R-:W0:Y:S01]  /*00d0*/  LDCU UR10, c[0x0][0x394] ;  /* 0x00007280ff0a77ac */ /* 0x000e220008000800 */
[----:B------:R-:W0:Y:S01]  /*00e0*/  LDCU.64 UR8, c[0x0][0x388] ;  /* 0x00007100ff0877ac */ /* 0x000e220008000a00 */
[----:B-1----:R-:W-:Y:S01]  /*00f0*/  IMAD R3, R3, UR4, RZ ;  /* 0x0000000403037c24 */ /* 0x002fe2000f8e02ff */
[----:B0-----:R-:W-:-:S02]  /*0100*/  ISETP.GT.AND P0, PT, R0, RZ, PT ;  /* 0x000000ff0000720c */ /* 0x001fc40003f04270 */
[----:B------:R-:W-:Y:S02]  /*0110*/  IADD3 R5, PT, PT, R0, 0x1, RZ ;  /* 0x0000000100057810 */ /* 0x000fe40007ffe0ff */
[----:B------:R-:W-:-:S09]  /*0120*/  SHF.R.S32.HI R9, RZ, 0x1f, R0 ;  /* 0x0000001fff097819 */ /* 0x000fd20000011400 */
[----:B--234-:R-:W-:Y:S05]  /*0130*/  @P0 BRA `(.L_x_0) ;  /* 0x0000000000940947 */ /* 0x01cfea0003800000 */
.L_x_4:
[----:B------:R-:W-:-:S05]  /*0140*/  IMAD R0, R5, R2, RZ ;  /* 0x0000000205007224 */ /* 0x000fca00078e02ff */
[----:B------:R-:W-:-:S04]  /*0150*/  IADD3 R4, P0, PT, R0, UR5, RZ ;  /* 0x0000000500047c10 */ /* 0x000fc8000ff1e0ff */
[----:B------:R-:W-:Y:S02]  /*0160*/  LEA.HI.X.SX32 R11, R0, R9, 0x1, P0 ;  /* 0x00000009000b7211 */ /* 0x000fe400000f0eff */
[----:B------:R-:W-:-:S04]  /*0170*/  LEA R10, P0, R4, UR8, 0x2 ;  /* 0x00000008040a7c11 */ /* 0x000fc8000f8010ff */
[----:B------:R-:W-:-:S05]  /*0180*/  LEA.HI.X R11, R4, UR9, R11, 0x2, P0 ;  /* 0x00000009040b7c11 */ /* 0x000fca00080f140b */
[----:B------:R-:W2:Y:S01]  /*0190*/  LDG.E R10, desc[UR6][R10.64] ;  /* 0x000000060a0a7981 */ /* 0x000ea2000c1e1900 */
[----:B------:R-:W-:Y:S02]  /*01a0*/  HFMA2 R13, -RZ, RZ, 0.96630859375, -0.0022525787353515625 ;  /* 0x3bbb989dff0d7431 */ /* 0x000fe400000001ff */
[----:B------:R-:W-:Y:S01]  /*01b0*/  IMAD.MOV.U32 R15, RZ, RZ, 0x437c0000 ;  /* 0x437c0000ff0f7424 */ /* 0x000fe200078e00ff */
[----:B------:R-:W-:Y:S01]  /*01c0*/  BSSY.RECONVERGENT B0, `(.L_x_1) ;  /* 0x0000016000007945 */ /* 0x000fe20003800200 */
[----:B--2---:R-:W-:-:S04]  /*01d0*/  FADD R0, RZ, R10 ;  /* 0x0000000aff007221 */ /* 0x004fc80000000000 */
[----:B------:R-:W-:-:S04]  /*01e0*/  FFMA.SAT R4, R0, -R13, 0.5 ;  /* 0x3f00000000047423 */ /* 0x000fc8000000280d */
[----:B------:R-:W-:-:S04]  /*01f0*/  FFMA.RM R4, R4, R15, 12582913 ;  /* 0x4b40000104047423 */ /* 0x000fc8000000400f */
[C---:B------:R-:W-:Y:S01]  /*0200*/  FADD R13, R4.reuse, -12583039 ;  /* 0xcb40007f040d7421 */ /* 0x040fe20000000000 */
[----:B------:R-:W-:-:S03]  /*0210*/  SHF.L.U32 R4, R4, 0x17, RZ ;  /* 0x0000001704047819 */ /* 0x000fc600000006ff */
[----:B------:R-:W-:-:S04]  /*0220*/  FFMA R13, R0, -1.4426950216293334961, -R13 ;  /* 0xbfb8aa3b000d7823 */ /* 0x000fc8000000080d */
[----:B------:R-:W-:-:S06]  /*0230*/  FFMA R13, R0, -1.925963033500011079e-08, R13 ;  /* 0xb2a57060000d7823 */ /* 0x000fcc000000000d */
[----:B------:R-:W0:Y:S02]  /*0240*/  MUFU.EX2 R13, R13 ;  /* 0x0000000d000d7308 */ /* 0x000e240000000800 */
[----:B0-----:R-:W-:-:S05]  /*0250*/  FFMA R12, R4, R13, 1 ;  /* 0x3f800000040c7423 */ /* 0x001fca000000000d */
[----:B------:R-:W-:-:S04]  /*0260*/  IADD3 R0, PT, PT, R12, 0x1800000, RZ ;  /* 0x018000000c007810 */ /* 0x000fc80007ffe0ff */
[----:B------:R-:W-:-:S04]  /*0270*/  LOP3.LUT R0, R0, 0x7f800000, RZ, 0xc0, !PT ;  /* 0x7f80000000007812 */ /* 0x000fc800078ec0ff */
[----:B------:R-:W-:-:S13]  /*0280*/  ISETP.GT.U32.AND P0, PT, R0, 0x1ffffff, PT ;  /* 0x01ffffff0000780c */ /* 0x000fda0003f04070 */
[----:B------:R-:W-:Y:S05]  /*0290*/  @P0 BRA `(.L_x_2) ;  /* 0x0000000000100947 */ /* 0x000fea0003800000 */
[----:B------:R-:W-:-:S07]  /*02a0*/  MOV R14, 0x2c0 ;  /* 0x000002c0000e7802 */ /* 0x000fce0000000f00 */
[----:B------:R-:W-:Y:S05]  /*02b0*/  CALL.REL.NOINC `($__internal_0_$__cuda_sm20_rcp_rn_f32_slowpath) ;  /* 0x0000000c00307944 */ /* 0x000fea0003c00000 */
[----:B------:R-:W-:Y:S01]  /*02c0*/  IMAD.MOV.U32 R13, RZ, RZ, R15 ;  /* 0x000000ffff0d7224 */ /* 0x000fe200078e000f */
[----:B------:R-:W-:Y:S06]  /*02d0*/  BRA `(.L_x_3) ;  /* 0x0000000000107947 */ /* 0x000fec0003800000 */
.L_x_2:
[----:B------:R-:W0:Y:S02]  /*02e0*/  MUFU.RCP R13, R12 ;  /* 0x0000000c000d7308 */ /* 0x000e240000001000 */
[----:B0-----:R-:W-:-:S04]  /*02f0*/  FFMA R0, R12, R13, -1 ;  /* 0xbf8000000c007423 */ /* 0x001fc8000000000d */
[----:B------:R-:W-:-:S04]  /*0300*/  FADD.FTZ R0, -R0, -RZ ;  /* 0x800000ff00007221 */ /* 0x000fc80000010100 */
[----:B------:R-:W-:-:S07]  /*0310*/  FFMA R13, R13, R0, R13 ;  /* 0x000000000d0d7223 */ /* 0x000fce000000000d */
.L_x_3:
[----:B------:R-:W-:Y:S05]  /*0320*/  BSYNC.RECONVERGENT B0 ;  /* 0x0000000000007941 */ /* 0x000fea0003800200 */
.L_x_1:
[----:B------:R-:W-:Y:S01]  /*0330*/  IMAD.WIDE R10, R2, 0x4, R6 ;  /* 0x00000004020a7825 */ /* 0x000fe200078e0206 */
[----:B------:R-:W-:-:S04]  /*0340*/  IADD3 R2, PT, PT, R3, R2, RZ ;  /* 0x0000000203027210 */ /* 0x000fc80007ffe0ff */
[----:B------:R0:W-:Y:S01]  /*0350*/  STG.E desc[UR6][R10.64], R13 ;  /* 0x0000000d0a007986 */ /* 0x0001e2000c101906 */
[----:B------:R-:W-:-:S13]  /*0360*/  ISETP.GE.AND P0, PT, R2, UR10, PT ;  /* 0x0000000a02007c0c */ /* 0x000fda000bf06270 */
[----:B0-----:R-:W-:Y:S05]  /*0370*/  @!P0 BRA `(.L_x_4) ;  /* 0xfffffffc00708947 */ /* 0x001fea000383ffff */
[----:B------:R-:W-:Y:S05]  /*0380*/  EXIT ;  /* 0x000000000000794d */ /* 0x000fea0003800000 */
.L_x_0:
[C---:B------:R-:W-:Y:S02]  /*0390*/  LOP3.LUT R7, R0.reuse, 0x7, RZ, 0xc0, !PT ;  /* 0x0000000700077812 */ /* 0x040fe400078ec0ff */
[C---:B------:R-:W-:Y:S02]  /*03a0*/  LOP3.LUT R6, R0.reuse, 0xf, RZ, 0xc0, !PT ;  /* 0x0000000f00067812 */ /* 0x040fe400078ec0ff */
[C---:B------:R-:W-:Y:S01]  /*03b0*/  LOP3.LUT R8, R0.reuse, 0x7ffffff0, RZ, 0xc0, !PT ;  /* 0x7ffffff000087812 */ /* 0x040fe200078ec0ff */
[----:B------:R-:W-:Y:S01]  /*03c0*/  VIADD R11, R7, 0xffffffff ;  /* 0xffffffff070b7836 */ /* 0x000fe20000000000 */
[C---:B------:R-:W-:Y:S02]  /*03d0*/  SHF.L.U64.HI R4, R0.reuse, 0x2, R9 ;  /* 0x0000000200047819 */ /* 0x040fe40000010209 */
[----:B------:R-:W-:Y:S02]  /*03e0*/  LOP3.LUT R9, R0, 0x3, RZ, 0xc0, !PT ;  /* 0x0000000300097812 */ /* 0x000fe400078ec0ff */
[----:B------:R-:W-:-:S02]  /*03f0*/  IADD3 R10, PT, PT, R6, -0x1, RZ ;  /* 0xffffffff060a7810 */ /* 0x000fc40007ffe0ff */
[----:B------:R-:W-:-:S07]  /*0400*/  IADD3 R18, PT, PT, -R8, RZ, RZ ;  /* 0x000000ff08127210 */ /* 0x000fce0007ffe1ff */
.L_x_13:
[----:B------:R-:W0:Y:S01]  /*0410*/  LDCU UR4, c[0x0][0x390] ;  /* 0x00007200ff0477ac */ /* 0x000e220008000800 */
[----:B------:R-:W-:Y:S01]  /*0420*/  IMAD R17, R5, R2, RZ ;  /* 0x0000000205117224 */ /* 0x000fe200078e02ff */
[----:B------:R-:W-:Y:S01]  /*0430*/  MOV R20, RZ ;  /* 0x000000ff00147202 */ /* 0x000fe20000000f00 */
[----:B------:R-:W-:Y:S01]  /*0440*/  IMAD.MOV.U32 R19, RZ, RZ, RZ ;  /* 0x000000ffff137224 */ /* 0x000fe200078e00ff */
[----:B0-----:R-:W-:-:S09]  /*0450*/  UISETP.GE.U32.AND UP0, UPT, UR4, 0x10, UPT ;  /* 0x000000100400788c */ /* 0x001fd2000bf06070 */
[----:B------:R-:W-:Y:S05]  /*0460*/  BRA.U !UP0, `(.L_x_5) ;  /* 0x0000000508187547 */ /* 0x000fea000b800000 */
[----:B------:R-:W0:Y:S01]  /*0470*/  LDC.64 R12, c[0x0][0x388] ;  /* 0x0000e200ff0c7b82 */ /* 0x000e220000000a00 */
[----:B------:R-:W1:Y:S01]  /*0480*/  LDCU.64 UR4, c[0x0][0x380] ;  /* 0x00007000ff0477ac */ /* 0x000e620008000a00 */
[----:B------:R-:W-:Y:S02]  /*0490*/  HFMA2 R20, -RZ, RZ, 0, 0 ;  /* 0x00000000ff147431 */ /* 0x000fe400000001ff */
[----:B------:R-:W-:Y:S01]  /*04a0*/  IMAD.MOV.U32 R16, RZ, RZ, R18 ;  /* 0x000000ffff107224 */ /* 0x000fe200078e0012 */
[----:B-1----:R-:W-:-:S04]  /*04b0*/  UIADD3 UR4, UP0, UPT, UR4, 0x20, URZ ;  /* 0x0000002004047890 */ /* 0x002fc8000ff1e0ff */
[----:B------:R-:W-:Y:S01]  /*04c0*/  UIADD3.X UR5, UPT, UPT, URZ, UR5, URZ, UP0, !UPT ;  /* 0x00000005ff057290 */ /* 0x000fe200087fe4ff */
[----:B0-----:R-:W-:Y:S01]  /*04d0*/  IMAD.WIDE R12, R17, 0x4, R12 ;  /* 0x00000004110c7825 */ /* 0x001fe200078e020c */
[----:B------:R-:W-:Y:S02]  /*04e0*/  MOV R24, UR4 ;  /* 0x0000000400187c02 */ /* 0x000fe40008000f00 */
[----:B------:R-:W-:Y:S02]  /*04f0*/  IADD3 R21, P0, PT, R12, 0x20, RZ ;  /* 0x000000200c157810 */ /* 0x000fe40007f1e0ff */
[----:B------:R-:W-:Y:S02]  /*0500*/  MOV R15, UR5 ;  /* 0x00000005000f7c02 */ /* 0x000fe40008000f00 */
[----:B------:R-:W-:-:S09]  /*0510*/  IADD3.X R22, PT, PT, RZ, R13, RZ, P0, !PT ;  /* 0x0000000dff167210 */ /* 0x000fd200007fe4ff */
.L_x_6:
[----:B------:R-:W-:Y:S01]  /*0520*/  IMAD.MOV.U32 R14, RZ, RZ, R24 ;  /* 0x000000ffff0e7224 */ /* 0x000fe200078e0018 */
[----:B------:R-:W-:Y:S02]  /*0530*/  MOV R12, R21 ;  /* 0x00000015000c7202 */ /* 0x000fe40000000f00 */
[----:B------:R-:W-:Y:S02]  /*0540*/  MOV R13, R22 ;  /* 0x00000016000d7202 */ /* 0x000fe40000000f00 */
[----:B------:R-:W2:Y:S04]  /*0550*/  LDG.E R21, desc[UR6][R14.64+-0x20] ;  /* 0xffffe0060e157981 */ /* 0x000ea8000c1e1900 */
[----:B------:R-:W2:Y:S04]  /*0560*/  LDG.E R23, desc[UR6][R12.64+-0x20] ;  /* 0xffffe0060c177981 */ /* 0x000ea8000c1e1900 */
[----:B------:R-:W3:Y:S04]  /*0570*/  LDG.E R24, desc[UR6][R14.64+-0x1c] ;  /* 0xffffe4060e187981 */ /* 0x000ee8000c1e1900 */
[----:B------:R-:W3:Y:S04]  /*0580*/  LDG.E R25, desc[UR6][R12.64+-0x1c] ;  /* 0xffffe4060c197981 */ /* 0x000ee8000c1e1900 */
[----:B------:R-:W4:Y:S04]  /*0590*/  LDG.E R19, desc[UR6][R14.64+-0x18] ;  /* 0xffffe8060e137981 */ /* 0x000f28000c1e1900 */
[----:B------:R-:W4:Y:S01]  /*05a0*/  LDG.E R22, desc[UR6][R12.64+-0x18] ;  /* 0xffffe8060c167981 */ /* 0x000f22000c1e1900 */
[----:B--2---:R-:W-:-:S03]  /*05b0*/  FFMA R23, R21, R23, R20 ;  /* 0x0000001715177223 */ /* 0x004fc60000000014 */
[----:B------:R-:W2:Y:S04]  /*05c0*/  LDG.E R21, desc[UR6][R14.64+-0x14] ;  /* 0xffffec060e157981 */ /* 0x000ea8000c1e1900 */
[----:B------:R-:W2:Y:S01]  /*05d0*/  LDG.E R20, desc[UR6][R12.64+-0x14] ;  /* 0xffffec060c147981 */ /* 0x000ea2000c1e1900 */
[----:B---3--:R-:W-:-:S03]  /*05e0*/  FFMA R26, R24, R25, R23 ;  /* 0x00000019181a7223 */ /* 0x008fc60000000017 */
[----:B------:R-:W3:Y:S04]  /*05f0*/  LDG.E R24, desc[UR6][R14.64+-0x10] ;  /* 0xfffff0060e187981 */ /* 0x000ee8000c1e1900 */
[----:B------:R-:W3:Y:S01]  /*0600*/  LDG.E R23, desc[UR6][R12.64+-0x10] ;  /* 0xfffff0060c177981 */ /* 0x000ee2000c1e1900 */
[----:B----4-:R-:W-:-:S03]  /*0610*/  FFMA R26, R19, R22, R26 ;  /* 0x00000016131a7223 */ /* 0x010fc6000000001a */
        /* <DEDUP_REMOVED lines=28> */
[----:B------:R-:W4:Y:S04]  /*07e0*/  LDG.E R19, desc[UR6][R12.64+0x18] ;  /* 0x000018060c137981 */ /* 0x000f28000c1e1900 */
[----:B------:R-:W5:Y:S01]  /*07f0*/  LDG.E R25, desc[UR6][R12.64+0x1c] ;  /* 0x00001c060c197981 */ /* 0x000f62000c1e1900 */
[----:B--2---:R-:W-:-:S03]  /*0800*/  FFMA R26, R21, R20, R26 ;  /* 0x00000014151a7223 */ /* 0x004fc6000000001a */
[----:B------:R0:W5:Y:S01]  /*0810*/  LDG.E R20, desc[UR6][R14.64+0x1c] ;  /* 0x00001c060e147981 */ /* 0x000162000c1e1900 */
[----:B------:R-:W-:-:S05]  /*0820*/  VIADD R16, R16, 0x10 ;  /* 0x0000001010107836 */ /* 0x000fca0000000000 */
[----:B------:R-:W-:Y:S01]  /*0830*/  ISETP.NE.AND P0, PT, R16, RZ, PT ;  /* 0x000000ff1000720c */ /* 0x000fe20003f05270 */
[----:B---3--:R-:W-:Y:S01]  /*0840*/  FFMA R23, R23, R24, R26 ;  /* 0x0000001817177223 */ /* 0x008fe2000000001a */
[----:B------:R-:W-:Y:S02]  /*0850*/  IADD3 R24, P1, PT, R14, 0x40, RZ ;  /* 0x000000400e187810 */ /* 0x000fe40007f3e0ff */
[----:B------:R-:W-:Y:S01]  /*0860*/  IADD3 R21, P2, PT, R12, 0x40, RZ ;  /* 0x000000400c157810 */ /* 0x000fe20007f5e0ff */
[----:B----4-:R-:W-:Y:S01]  /*0870*/  FFMA R19, R22, R19, R23 ;  /* 0x0000001316137223 */ /* 0x010fe20000000017 */
[----:B0-----:R-:W-:Y:S02]  /*0880*/  IADD3.X R15, PT, PT, RZ, R15, RZ, P1, !PT ;  /* 0x0000000fff0f7210 */ /* 0x001fe40000ffe4ff */
[----:B------:R-:W-:Y:S01]  /*0890*/  IADD3.X R22, PT, PT, RZ, R13, RZ, P2, !PT ;  /* 0x0000000dff167210 */ /* 0x000fe200017fe4ff */
[----:B-----5:R-:W-:-:S04]  /*08a0*/  FFMA R20, R20, R25, R19 ;  /* 0x0000001914147223 */ /* 0x020fc80000000013 */
[----:B------:R-:W-:Y:S05]  /*08b0*/  @P0 BRA `(.L_x_6) ;  /* 0xfffffffc00180947 */ /* 0x000fea000383ffff */
[----:B------:R-:W-:-:S07]  /*08c0*/  MOV R19, R8 ;  /* 0x0000000800137202 */ /* 0x000fce0000000f00 */
.L_x_5:
[----:B------:R-:W0:Y:S01]  /*08d0*/  LDC.64 R12, c[0x0][0x388] ;  /* 0x0000e200ff0c7b82 */ /* 0x000e220000000a00 */
[----:B------:R-:W-:Y:S01]  /*08e0*/  ISETP.NE.AND P0, PT, R6, RZ, PT ;  /* 0x000000ff0600720c */ /* 0x000fe20003f05270 */
[----:B0-----:R-:W-:-:S12]  /*08f0*/  IMAD.WIDE R12, R17, 0x4, R12 ;  /* 0x00000004110c7825 */ /* 0x001fd800078e020c */
[----:B------:R-:W-:Y:S05]  /*0900*/  @!P0 BRA `(.L_x_7) ;  /* 0x00000004000c8947 */ /* 0x000fea0003800000 */
[----:B------:R-:W-:Y:S02]  /*0910*/  ISETP.GE.U32.AND P0, PT, R10, 0x7, PT ;  /* 0x000000070a00780c */ /* 0x000fe40003f06070 */
[----:B------:R-:W-:-:S11]  /*0920*/  ISETP.NE.AND P1, PT, R7, RZ, PT ;  /* 0x000000ff0700720c */ /* 0x000fd60003f25270 */
[----:B------:R-:W-:Y:S05]  /*0930*/  @!P0 BRA `(.L_x_8) ;  /* 0x0000000000708947 */ /* 0x000fea0003800000 */
[----:B------:R-:W0:Y:S01]  /*0940*/  LDC.64 R14, c[0x0][0x380] ;  /* 0x0000e000ff0e7b82 */ /* 0x000e220000000a00 */
[----:B------:R-:W-:-:S05]  /*0950*/  IMAD.WIDE.U32 R16, R19, 0x4, R12 ;  /* 0x0000000413107825 */ /* 0x000fca00078e000c */
[----:B------:R-:W2:Y:S04]  /*0960*/  LDG.E R22, desc[UR6][R16.64] ;  /* 0x0000000610167981 */ /* 0x000ea8000c1e1900 */
[----:B------:R-:W3:Y:S04]  /*0970*/  LDG.E R24, desc[UR6][R16.64+0x4] ;  /* 0x0000040610187981 */ /* 0x000ee8000c1e1900 */
[----:B------:R-:W4:Y:S04]  /*0980*/  LDG.E R26, desc[UR6][R16.64+0x8] ;  /* 0x00000806101a7981 */ /* 0x000f28000c1e1900 */
[----:B------:R-:W5:Y:S01]  /*0990*/  LDG.E R28, desc[UR6][R16.64+0x1c] ;  /* 0x00001c06101c7981 */ /* 0x000f62000c1e1900 */
[----:B0-----:R-:W-:-:S05]  /*09a0*/  IMAD.WIDE.U32 R14, R19, 0x4, R14 ;  /* 0x00000004130e7825 */ /* 0x001fca00078e000e */
[----:B------:R-:W2:Y:S04]  /*09b0*/  LDG.E R21, desc[UR6][R14.64] ;  /* 0x000000060e157981 */ /* 0x000ea8000c1e1900 */
[----:B------:R-:W3:Y:S04]  /*09c0*/  LDG.E R23, desc[UR6][R14.64+0x4] ;  /* 0x000004060e177981 */ /* 0x000ee8000c1e1900 */
[----:B------:R-:W4:Y:S04]  /*09d0*/  LDG.E R25, desc[UR6][R14.64+0x8] ;  /* 0x000008060e197981 */ /* 0x000f28000c1e1900 */
[----:B------:R-:W5:Y:S01]  /*09e0*/  LDG.E R27, desc[UR6][R14.64+0x1c] ;  /* 0x00001c060e1b7981 */ /* 0x000f62000c1e1900 */
[----:B--2---:R-:W-:-:S03]  /*09f0*/  FFMA R22, R21, R22, R20 ;  /* 0x0000001615167223 */ /* 0x004fc60000000014 */
[----:B------:R-:W2:Y:S04]  /*0a00*/  LDG.E R20, desc[UR6][R16.64+0xc] ;  /* 0x00000c0610147981 */ /* 0x000ea8000c1e1900 */
[----:B------:R-:W2:Y:S01]  /*0a10*/  LDG.E R21, desc[UR6][R14.64+0xc] ;  /* 0x00000c060e157981 */ /* 0x000ea2000c1e1900 */
[----:B---3--:R-:W-:-:S03]  /*0a20*/  FFMA R22, R23, R24, R22 ;  /* 0x0000001817167223 */ /* 0x008fc60000000016 */
[----:B------:R-:W3:Y:S01]  /*0a30*/  LDG.E R23, desc[UR6][R16.64+0x10] ;  /* 0x0000100610177981 */ /* 0x000ee2000c1e1900 */
[----:B----4-:R-:W-:-:S03]  /*0a40*/  FFMA R26, R25, R26, R22 ;  /* 0x0000001a191a7223 */ /* 0x010fc60000000016 */
[----:B------:R-:W3:Y:S04]  /*0a50*/  LDG.E R22, desc[UR6][R14.64+0x10] ;  /* 0x000010060e167981 */ /* 0x000ee8000c1e1900 */
[----:B------:R-:W4:Y:S04]  /*0a60*/  LDG.E R25, desc[UR6][R16.64+0x14] ;  /* 0x0000140610197981 */ /* 0x000f28000c1e1900 */
[----:B------:R-:W4:Y:S01]  /*0a70*/  LDG.E R24, desc[UR6][R14.64+0x14] ;  /* 0x000014060e187981 */ /* 0x000f22000c1e1900 */
[----:B--2---:R-:W-:-:S03]  /*0a80*/  FFMA R21, R21, R20, R26 ;  /* 0x0000001415157223 */ /* 0x004fc6000000001a */
[----:B------:R-:W2:Y:S04]  /*0a90*/  LDG.E R20, desc[UR6][R16.64+0x18] ;  /* 0x0000180610147981 */ /* 0x000ea8000c1e1900 */
[----:B------:R-:W2:Y:S01]  /*0aa0*/  LDG.E R26, desc[UR6][R14.64+0x18] ;  /* 0x000018060e1a7981 */ /* 0x000ea2000c1e1900 */
[----:B---3--:R-:W-:-:S04]  /*0ab0*/  FFMA R21, R22, R23, R21 ;  /* 0x0000001716157223 */ /* 0x008fc80000000015 */
[----:B----4-:R-:W-:Y:S01]  /*0ac0*/  FFMA R21, R24, R25, R21 ;  /* 0x0000001918157223 */ /* 0x010fe20000000015 */
[----:B------:R-:W-:-:S03]  /*0ad0*/  VIADD R19, R19, 0x8 ;  /* 0x0000000813137836 */ /* 0x000fc60000000000 */
[----:B--2---:R-:W-:-:S04]  /*0ae0*/  FFMA R20, R26, R20, R21 ;  /* 0x000000141a147223 */ /* 0x004fc80000000015 */
[----:B-----5:R-:W-:-:S07]  /*0af0*/  FFMA R20, R27, R28, R20 ;  /* 0x0000001c1b147223 */ /* 0x020fce0000000014 */
.L_x_8:
        /* <DEDUP_REMOVED lines=15> */
[----:B------:R-:W-:Y:S01]  /*0bf0*/  IADD3 R19, PT, PT, R19, 0x4, RZ ;  /* 0x0000000413137810 */ /* 0x000fe20007ffe0ff */
[----:B--2---:R-:W-:-:S04]  /*0c00*/  FFMA R22, R23, R22, R20 ;  /* 0x0000001617167223 */ /* 0x004fc80000000014 */
[----:B---3--:R-:W-:-:S04]  /*0c10*/  FFMA R22, R25, R24, R22 ;  /* 0x0000001819167223 */ /* 0x008fc80000000016 */
[----:B----4-:R-:W-:-:S04]  /*0c20*/  FFMA R21, R27, R21, R22 ;  /* 0x000000151b157223 */ /* 0x010fc80000000016 */
[----:B-----5:R-:W-:-:S07]  /*0c30*/  FFMA R20, R26, R28, R21 ;  /* 0x0000001c1a147223 */ /* 0x020fce0000000015 */
.L_x_9:
[----:B------:R-:W-:Y:S05]  /*0c40*/  @!P1 BRA `(.L_x_7) ;  /* 0x00000000003c9947 */ /* 0x000fea0003800000 */
[----:B------:R-:W0:Y:S01]  /*0c50*/  LDC.64 R16, c[0x0][0x380] ;  /* 0x0000e000ff107b82 */ /* 0x000e220000000a00 */
[----:B------:R-:W-:-:S05]  /*0c60*/  IMAD.WIDE.U32 R14, R19, 0x4, R12 ;  /* 0x00000004130e7825 */ /* 0x000fca00078e000c */
[----:B------:R-:W2:Y:S01]  /*0c70*/  LDG.E R21, desc[UR6][R14.64] ;  /* 0x000000060e157981 */ /* 0x000ea2000c1e1900 */
[----:B0-----:R-:W-:-:S05]  /*0c80*/  IMAD.WIDE.U32 R16, R19, 0x4, R16 ;  /* 0x0000000413107825 */ /* 0x001fca00078e0010 */
[----:B------:R-:W2:Y:S01]  /*0c90*/  LDG.E R19, desc[UR6][R16.64] ;  /* 0x0000000610137981 */ /* 0x000ea2000c1e1900 */
[----:B------:R-:W-:Y:S01]  /*0ca0*/  ISETP.NE.AND P0, PT, R9, 0x1, PT ;  /* 0x000000010900780c */ /* 0x000fe20003f05270 */
[----:B--2---:R-:W-:-:S12]  /*0cb0*/  FFMA R20, R19, R21, R20 ;  /* 0x0000001513147223 */ /* 0x004fd80000000014 */
[----:B------:R-:W-:Y:S05]  /*0cc0*/  @!P0 BRA `(.L_x_7) ;  /* 0x00000000001c8947 */ /* 0x000fea0003800000 */
[----:B------:R-:W-:Y:S01]  /*0cd0*/  ISETP.NE.AND P0, PT, R9, 0x2, PT ;  /* 0x000000020900780c */ /* 0x000fe20003f05270 */
[----:B------:R-:W2:Y:S04]  /*0ce0*/  LDG.E R19, desc[UR6][R16.64+0x4] ;  /* 0x0000040610137981 */ /* 0x000ea8000c1e1900 */
[----:B------:R-:W2:Y:S08]  /*0cf0*/  LDG.E R21, desc[UR6][R14.64+0x4] ;  /* 0x000004060e157981 */ /* 0x000eb0000c1e1900 */
[----:B------:R-:W3:Y:S04]  /*0d00*/  @P0 LDG.E R23, desc[UR6][R16.64+0x8] ;  /* 0x0000080610170981 */ /* 0x000ee8000c1e1900 */
[----:B------:R-:W3:Y:S01]  /*0d10*/  @P0 LDG.E R22, desc[UR6][R14.64+0x8] ;  /* 0x000008060e160981 */ /* 0x000ee2000c1e1900 */
[----:B--2---:R-:W-:-:S04]  /*0d20*/  FFMA R20, R19, R21, R20 ;  /* 0x0000001513147223 */ /* 0x004fc80000000014 */
[----:B---3--:R-:W-:-:S07]  /*0d30*/  @P0 FFMA R20, R23, R22, R20 ;  /* 0x0000001617140223 */ /* 0x008fce0000000014 */
.L_x_7:
[----:B------:R-:W-:-:S04]  /*0d40*/  LEA R12, P0, R0, R12, 0x2 ;  /* 0x0000000c000c7211 */ /* 0x000fc800078010ff */
[----:B------:R-:W-:-:S06]  /*0d50*/  IADD3.X R13, PT, PT, R13, R4, RZ, P0, !PT ;  /* 0x000000040d0d7210 */ /* 0x000fcc00007fe4ff */
[----:B------:R-:W2:Y:S01]  /*0d60*/  LDG.E R13, desc[UR6][R12.64] ;  /* 0x000000060c0d7981 */ /* 0x000ea2000c1e1900 */
[----:B------:R-:W-:Y:S02]  /*0d70*/  HFMA2 R15, -RZ, RZ, 0.96630859375, -0.0022525787353515625 ;  /* 0x3bbb989dff0f7431 */ /* 0x000fe400000001ff */
[----:B------:R-:W-:Y:S01]  /*0d80*/  IMAD.MOV.U32 R17, RZ, RZ, 0x437c0000 ;  /* 0x437c0000ff117424 */ /* 0x000fe200078e00ff */
[----:B------:R-:W-:Y:S01]  /*0d90*/  BSSY.RECONVERGENT B0, `(.L_x_10) ;  /* 0x0000016000007945 */ /* 0x000fe20003800200 */
[----:B--2---:R-:W-:-:S04]  /*0da0*/  FADD R20, R13, R20 ;  /* 0x000000140d147221 */ /* 0x004fc80000000000 */
        /* <DEDUP_REMOVED lines=12> */
[----:B------:R-:W-:Y:S02]  /*0e70*/  MOV R12, R14 ;  /* 0x0000000e000c7202 */ /* 0x000fe40000000f00 */
[----:B------:R-:W-:-:S07]  /*0e80*/  MOV R14, 0xea0 ;  /* 0x00000ea0000e7802 */ /* 0x000fce0000000f00 */
[----:B------:R-:W-:Y:S05]  /*0e90*/  CALL.REL.NOINC `($__internal_0_$__cuda_sm20_rcp_rn_f32_slowpath) ;  /* 0x0000000000387944 */ /* 0x000fea0003c00000 */
[----:B------:R-:W-:Y:S05]  /*0ea0*/  BRA `(.L_x_12) ;  /* 0x0000000000107947 */ /* 0x000fea0003800000 */
.L_x_11:
[----:B------:R-:W0:Y:S02]  /*0eb0*/  MUFU.RCP R15, R14 ;  /* 0x0000000e000f7308 */ /* 0x000e240000001000 */
[----:B0-----:R-:W-:-:S04]  /*0ec0*/  FFMA R12, R14, R15, -1 ;  /* 0xbf8000000e0c7423 */ /* 0x001fc8000000000f */
[----:B------:R-:W-:-:S04]  /*0ed0*/  FADD.FTZ R12, -R12, -RZ ;  /* 0x800000ff0c0c7221 */ /* 0x000fc80000010100 */
[----:B------:R-:W-:-:S07]  /*0ee0*/  FFMA R15, R15, R12, R15 ;  /* 0x0000000c0f0f7223 */ /* 0x000fce000000000f */
.L_x_12:
[----:B------:R-:W-:Y:S05]  /*0ef0*/  BSYNC.RECONVERGENT B0 ;  /* 0x0000000000007941 */ /* 0x000fea0003800200 */
.L_x_10:
[----:B------:R-:W0:Y:S01]  /*0f00*/  LDC.64 R12, c[0x0][0x398] ;  /* 0x0000e600ff0c7b82 */ /* 0x000e220000000a00 */
[----:B------:R-:W1:Y:S01]  /*0f10*/  LDCU UR4, c[0x0][0x394] ;  /* 0x00007280ff0477ac */ /* 0x000e620008000800 */
[----:B0-----:R-:W-:-:S04]  /*0f20*/  IMAD.WIDE R12, R2, 0x4, R12 ;  /* 0x00000004020c7825 */ /* 0x001fc800078e020c */
[----:B------:R-:W-:Y:S01]  /*0f30*/  IMAD.IADD R2, R3, 0x1, R2 ;  /* 0x0000000103027824 */ /* 0x000fe200078e0202 */
[----:B------:R0:W-:Y:S04]  /*0f40*/  STG.E desc[UR6][R12.64], R15 ;  /* 0x0000000f0c007986 */ /* 0x0001e8000c101906 */
[----:B-1----:R-:W-:-:S13]  /*0f50*/  ISETP.GE.AND P0, PT, R2, UR4, PT ;  /* 0x0000000402007c0c */ /* 0x002fda000bf06270 */
[----:B0-----:R-:W-:Y:S05]  /*0f60*/  @!P0 BRA `(.L_x_13) ;  /* 0xfffffff400288947 */ /* 0x001fea000383ffff */
[----:B------:R-:W-:Y:S05]  /*0f70*/  EXIT ;  /* 0x000000000000794d */ /* 0x000fea0003800000 */
        .weak           $__internal_0_$__cuda_sm20_rcp_rn_f32_slowpath
        .type           $__internal_0_$__cuda_sm20_rcp_rn_f32_slowpath,@function
        .size           $__internal_0_$__cuda_sm20_rcp_rn_f32_slowpath,(.L_x_19 - $__internal_0_$__cuda_sm20_rcp_rn_f32_slowpath)
$__internal_0_$__cuda_sm20_rcp_rn_f32_slowpath:
[----:B------:R-:W-:Y:S01]  /*0f80*/  SHF.L.U32 R13, R12, 0x1, RZ ;  /* 0x000000010c0d7819 */ /* 0x000fe200000006ff */
[----:B------:R-:W-:Y:S03]  /*0f90*/  BSSY.RECONVERGENT B1, `(.L_x_14) ;  /* 0x0000030000017945 */ /* 0x000fe60003800200 */
[----:B------:R-:W-:-:S04]  /*0fa0*/  SHF.R.U32.HI R13, RZ, 0x18, R13 ;  /* 0x00000018ff0d7819 */ /* 0x000fc8000001160d */
[----:B------:R-:W-:-:S13]  /*0fb0*/  ISETP.NE.U32.AND P0, PT, R13, RZ, PT ;  /* 0x000000ff0d00720c */ /* 0x000fda0003f05070 */
[----:B------:R-:W-:Y:S05]  /*0fc0*/  @P0 BRA `(.L_x_15) ;  /* 0x0000000000280947 */ /* 0x000fea0003800000 */
[----:B------:R-:W-:-:S04]  /*0fd0*/  SHF.L.U32 R13, R12, 0x1, RZ ;  /* 0x000000010c0d7819 */ /* 0x000fc800000006ff */
[----:B------:R-:W-:-:S13]  /*0fe0*/  ISETP.NE.AND P0, PT, R13, RZ, PT ;  /* 0x000000ff0d00720c */ /* 0x000fda0003f05270 */
[----:B------:R-:W-:Y:S01]  /*0ff0*/  @P0 FFMA R16, R12, 1.84467440737095516160e+19, RZ ;  /* 0x5f8000000c100823 */ /* 0x000fe200000000ff */
[----:B------:R-:W-:Y:S08]  /*1000*/  @!P0 MUFU.RCP R15, R12 ;  /* 0x0000000c000f8308 */ /* 0x000ff00000001000 */
[----:B------:R-:W0:Y:S02]  /*1010*/  @P0 MUFU.RCP R13, R16 ;  /* 0x00000010000d0308 */ /* 0x000e240000001000 */
[----:B0-----:R-:W-:-:S04]  /*1020*/  @P0 FFMA R17, R16, R13, -1 ;  /* 0xbf80000010110423 */ /* 0x001fc8000000000d */
[----:B------:R-:W-:-:S04]  /*1030*/  @P0 FADD.FTZ R20, -R17, -RZ ;  /* 0x800000ff11140221 */ /* 0x000fc80000010100 */
[----:B------:R-:W-:-:S04]  /*1040*/  @P0 FFMA R13, R13, R20, R13 ;  /* 0x000000140d0d0223 */ /* 0x000fc8000000000d */
[----:B------:R-:W-:Y:S01]  /*1050*/  @P0 FFMA R15, R13, 1.84467440737095516160e+19, RZ ;  /* 0x5f8000000d0f0823 */ /* 0x000fe200000000ff */
[----:B------:R-:W-:Y:S06]  /*1060*/  BRA `(.L_x_16) ;  /* 0x0000000000887947 */ /* 0x000fec0003800000 */
.L_x_15:
[----:B------:R-:W-:-:S04]  /*1070*/  IADD3 R15, PT, PT, R13, -0xfd, RZ ;  /* 0xffffff030d0f7810 */ /* 0x000fc80007ffe0ff */
[----:B------:R-:W-:-:S13]  /*1080*/  ISETP.GT.U32.AND P0, PT, R15, 0x1, PT ;  /* 0x000000010f00780c */ /* 0x000fda0003f04070 */
[----:B------:R-:W-:Y:S05]  /*1090*/  @P0 BRA `(.L_x_17) ;  /* 0x0000000000780947 */ /* 0x000fea0003800000 */
[----:B------:R-:W-:Y:S01]  /*10a0*/  LOP3.LUT R16, R12, 0x7fffff, RZ, 0xc0, !PT ;  /* 0x007fffff0c107812 */ /* 0x000fe200078ec0ff */
[----:B------:R-:W-:Y:S01]  /*10b0*/  IMAD.MOV.U32 R22, RZ, RZ, 0x3 ;  /* 0x00000003ff167424 */ /* 0x000fe200078e00ff */
[----:B------:R-:W-:Y:S02]  /*10c0*/  IADD3 R13, PT, PT, R13, -0xfc, RZ ;  /* 0xffffff040d0d7810 */ /* 0x000fe40007ffe0ff */
[----:B------:R-:W-:Y:S02]  /*10d0*/  LOP3.LUT R16, R16, 0x3f800000, RZ, 0xfc, !PT ;  /* 0x3f80000010107812 */ /* 0x000fe400078efcff */
[----:B------:R-:W-:Y:S02]  /*10e0*/  SHF.L.U32 R21, R22, R15, RZ ;  /* 0x0000000f16157219 */ /* 0x000fe400000006ff */
[----:B------:R-:W0:Y:S02]  /*10f0*/  MUFU.RCP R17, R16 ;  /* 0x0000001000117308 */ /* 0x000e240000001000 */
[----:B0-----:R-:W-:-:S04]  /*1100*/  FFMA R19, R16, R17, -1 ;  /* 0xbf80000010137423 */ /* 0x001fc80000000011 */
[----:B------:R-:W-:-:S04]  /*1110*/  FADD.FTZ R20, -R19, -RZ ;  /* 0x800000ff13147221 */ /* 0x000fc80000010100 */
[CCC-:B------:R-:W-:Y:S01]  /*1120*/  FFMA.RM R19, R17.reuse, R20.reuse, R17.reuse ;  /* 0x0000001411137223 */ /* 0x1c0fe20000004011 */
[----:B------:R-:W-:-:S04]  /*1130*/  FFMA.RP R20, R17, R20, R17 ;  /* 0x0000001411147223 */ /* 0x000fc80000008011 */
[C---:B------:R-:W-:Y:S02]  /*1140*/  LOP3.LUT R17, R19.reuse, 0x7fffff, RZ, 0xc0, !PT ;  /* 0x007fffff13117812 */ /* 0x040fe400078ec0ff */
[----:B------:R-:W-:Y:S02]  /*1150*/  FSETP.NEU.FTZ.AND P0, PT, R19, R20, PT ;  /* 0x000000141300720b */ /* 0x000fe40003f1d000 */
[----:B------:R-:W-:Y:S02]  /*1160*/  LOP3.LUT R20, R17, 0x800000, RZ, 0xfc, !PT ;  /* 0x0080000011147812 */ /* 0x000fe400078efcff */
[----:B------:R-:W-:Y:S02]  /*1170*/  SEL R17, RZ, 0xffffffff, !P0 ;  /* 0xffffffffff117807 */ /* 0x000fe40004000000 */
[----:B------:R-:W-:Y:S02]  /*1180*/  LOP3.LUT R16, R21, R20, RZ, 0xc0, !PT ;  /* 0x0000001415107212 */ /* 0x000fe400078ec0ff */
[----:B------:R-:W-:-:S02]  /*1190*/  IADD3 R17, PT, PT, -R17, RZ, RZ ;  /* 0x000000ff11117210 */ /* 0x000fc40007ffe1ff */
[-C--:B------:R-:W-:Y:S02]  /*11a0*/  SHF.R.U32.HI R16, RZ, R15.reuse, R16 ;  /* 0x0000000fff107219 */ /* 0x080fe40000011610 */
[--C-:B------:R-:W-:Y:S02]  /*11b0*/  LOP3.LUT P1, RZ, R17, R15, R20.reuse, 0xf8, !PT ;  /* 0x0000000f11ff7212 */ /* 0x100fe4000782f814 */
[C---:B------:R-:W-:Y:S02]  /*11c0*/  LOP3.LUT P0, RZ, R16.reuse, 0x1, RZ, 0xc0, !PT ;  /* 0x0000000110ff7812 */ /* 0x040fe4000780c0ff */
[----:B------:R-:W-:Y:S02]  /*11d0*/  LOP3.LUT P2, RZ, R16, 0x2, RZ, 0xc0, !PT ;  /* 0x0000000210ff7812 */ /* 0x000fe4000784c0ff */
[----:B------:R-:W-:Y:S02]  /*11e0*/  SHF.R.U32.HI R13, RZ, R13, R20 ;  /* 0x0000000dff0d7219 */ /* 0x000fe40000011614 */
[----:B------:R-:W-:-:S02]  /*11f0*/  PLOP3.LUT P0, PT, P0, P1, P2, 0xe0, 0x0 ;  /* 0x000000000000781c */ /* 0x000fc40000703c20 */
[----:B------:R-:W-:Y:S02]  /*1200*/  LOP3.LUT P1, RZ, R12, 0x7fffff, RZ, 0xc0, !PT ;  /* 0x007fffff0cff7812 */ /* 0x000fe4000782c0ff */
[----:B------:R-:W-:-:S04]  /*1210*/  SEL R15, RZ, 0x1, !P0 ;  /* 0x00000001ff0f7807 */ /* 0x000fc80004000000 */
[----:B------:R-:W-:-:S04]  /*1220*/  IADD3 R15, PT, PT, -R15, RZ, RZ ;  /* 0x000000ff0f0f7210 */ /* 0x000fc80007ffe1ff */
[----:B------:R-:W-:-:S13]  /*1230*/  ISETP.GE.AND P0, PT, R15, RZ, PT ;  /* 0x000000ff0f00720c */ /* 0x000fda0003f06270 */
[----:B------:R-:W-:-:S05]  /*1240*/  @!P0 VIADD R13, R13, 0x1 ;  /* 0x000000010d0d8836 */ /* 0x000fca0000000000 */
[----:B------:R-:W-:-:S04]  /*1250*/  @!P1 SHF.L.U32 R13, R13, 0x1, RZ ;  /* 0x000000010d0d9819 */ /* 0x000fc800000006ff */
[----:B------:R-:W-:Y:S01]  /*1260*/  LOP3.LUT R15, R13, 0x80000000, R12, 0xf8, !PT ;  /* 0x800000000d0f7812 */ /* 0x000fe200078ef80c */
[----:B------:R-:W-:Y:S06]  /*1270*/  BRA `(.L_x_16) ;  /* 0x0000000000047947 */ /* 0x000fec0003800000 */
.L_x_17:
[----:B------:R0:W1:Y:S02]  /*1280*/  MUFU.RCP R15, R12 ;  /* 0x0000000c000f7308 */ /* 0x0000640000001000 */
.L_x_16:
[----:B------:R-:W-:Y:S05]  /*1290*/  BSYNC.RECONVERGENT B1 ;  /* 0x0000000000017941 */ /* 0x000fea0003800200 */
.L_x_14:
[----:B------:R-:W-:Y:S01]  /*12a0*/  HFMA2 R13, -RZ, RZ, 0, 0 ;  /* 0x00000000ff0d7431 */ /* 0x000fe200000001ff */
[----:B0-----:R-:W-:-:S04]  /*12b0*/  MOV R12, R14 ;  /* 0x0000000e000c7202 */ /* 0x001fc80000000f00 */
[----:B-1----:R-:W-:Y:S05]  /*12c0*/  RET.REL.NODEC R12 `(_Z16Propagate_kernelPfS_iiS_) ;  /* 0xffffffec0c4c7950 */ /* 0x002fea0003c3ffff */
.L_x_18:
[----:B------:R-:W-:-:S00]  /*12d0*/  BRA `(.L_x_18) ;  /* 0xfffffffc00fc7947 */ /* 0x000fc0000383ffff */
[----:B------:R-:W-:-:S00]  /*12e0*/  NOP ;  /* 0x0000000000007918 */ /* 0x000fc00000000000 */
        /* <DEDUP_REMOVED lines=9> */
.L_x_19:


//--------------------- .nv.shared.reserved.0     --------------------------
	.section	.nv.shared.reserved.0,"aw",@nobits
	.weak		__nv_reservedSMEM_offset_0_alias
	.size		__nv_reservedSMEM_offset_0_alias, 0, 64
	.other		__nv_reservedSMEM_offset_0_alias,@"STO_CUDA_RESERVED_SHARED STV_DEFAULT"
__nv_reservedSMEM_offset_0_alias:
	.zero		0
	.zero		64


//--------------------- .nv.constant0._Z16Propagate_kernelPfS_iiS_ --------------------------
	.section	.nv.constant0._Z16Propagate_kernelPfS_iiS_,"a",@progbits
	.sectionflags	@""
	.align	4
.nv.constant0._Z16Propagate_kernelPfS_iiS_:
	.zero		928


//--------------------- SYMBOLS --------------------------

	.type		.nv.reservedSmem.offset0,@object
	.size		.nv.reservedSmem.offset0,0x4
